//
// Generated by NVIDIA NVVM Compiler
//
// Compiler Build ID: CL-36424714
// Cuda compilation tools, release 13.0, V13.0.88
// Based on NVVM 20.0.0
//

.version 9.0
.target sm_100
.address_size 64

	// .globl	_Z23gaussianSmoothingKernelPKfPfS0_ii

.visible .entry _Z23gaussianSmoothingKernelPKfPfS0_ii(
	.param .u64 .ptr .align 1 _Z23gaussianSmoothingKernelPKfPfS0_ii_param_0,
	.param .u64 .ptr .align 1 _Z23gaussianSmoothingKernelPKfPfS0_ii_param_1,
	.param .u64 .ptr .align 1 _Z23gaussianSmoothingKernelPKfPfS0_ii_param_2,
	.param .u32 _Z23gaussianSmoothingKernelPKfPfS0_ii_param_3,
	.param .u32 _Z23gaussianSmoothingKernelPKfPfS0_ii_param_4
)
{
	.reg .pred 	%p<53>;
	.reg .b32 	%r<56>;
	.reg .b32 	%f<87>;
	.reg .b64 	%rd<47>;

	ld.param.u64 	%rd7, [_Z23gaussianSmoothingKernelPKfPfS0_ii_param_0];
	ld.param.u64 	%rd6, [_Z23gaussianSmoothingKernelPKfPfS0_ii_param_1];
	ld.param.u64 	%rd8, [_Z23gaussianSmoothingKernelPKfPfS0_ii_param_2];
	ld.param.u32 	%r34, [_Z23gaussianSmoothingKernelPKfPfS0_ii_param_3];
	ld.param.u32 	%r35, [_Z23gaussianSmoothingKernelPKfPfS0_ii_param_4];
	cvta.to.global.u64 	%rd1, %rd8;
	cvta.to.global.u64 	%rd2, %rd7;
	mov.u32 	%r36, %ctaid.x;
	mov.u32 	%r37, %ntid.x;
	mov.u32 	%r38, %tid.x;
	mad.lo.s32 	%r1, %r36, %r37, %r38;
	setp.ge.s32 	%p1, %r1, %r34;
	@%p1 bra 	$L__BB0_41;
	setp.lt.s32 	%p2, %r35, 0;
	mov.f32 	%f82, 0f00000000;
	@%p2 bra 	$L__BB0_40;
	neg.s32 	%r54, %r35;
	setp.lt.u32 	%p3, %r35, 4;
	mov.f32 	%f82, 0f00000000;
	@%p3 bra 	$L__BB0_22;
	shl.b32 	%r40, %r35, 1;
	sub.s32 	%r52, 3, %r35;
	and.b32  	%r41, %r40, -8;
	neg.s32 	%r51, %r41;
	sub.s32 	%r49, %r1, %r35;
	mov.f32 	%f82, 0f00000000;
	mov.b32 	%r50, 3;
$L__BB0_4:
	.pragma "nounroll";
	setp.lt.s32 	%p4, %r49, 0;
	setp.ge.s32 	%p5, %r49, %r34;
	add.s32 	%r42, %r50, -3;
	mul.wide.s32 	%rd9, %r42, 4;
	add.s64 	%rd3, %rd1, %rd9;
	or.pred  	%p6, %p4, %p5;
	@%p6 bra 	$L__BB0_6;
	mul.wide.u32 	%rd10, %r49, 4;
	add.s64 	%rd11, %rd2, %rd10;
	ld.global.f32 	%f38, [%rd11];
	ld.global.f32 	%f39, [%rd3];
	fma.rn.f32 	%f82, %f38, %f39, %f82;
$L__BB0_6:
	add.s32 	%r10, %r49, 1;
	setp.lt.s32 	%p7, %r10, 0;
	setp.ge.s32 	%p8, %r10, %r34;
	or.pred  	%p9, %p7, %p8;
	@%p9 bra 	$L__BB0_8;
	mul.wide.u32 	%rd12, %r10, 4;
	add.s64 	%rd13, %rd2, %rd12;
	ld.global.f32 	%f40, [%rd13];
	ld.global.f32 	%f41, [%rd3+4];
	fma.rn.f32 	%f82, %f40, %f41, %f82;
$L__BB0_8:
	add.s32 	%r11, %r49, 2;
	setp.lt.s32 	%p10, %r11, 0;
	setp.ge.s32 	%p11, %r11, %r34;
	or.pred  	%p12, %p10, %p11;
	@%p12 bra 	$L__BB0_10;
	mul.wide.u32 	%rd14, %r11, 4;
	add.s64 	%rd15, %rd2, %rd14;
	ld.global.f32 	%f42, [%rd15];
	ld.global.f32 	%f43, [%rd3+8];
	fma.rn.f32 	%f82, %f42, %f43, %f82;
$L__BB0_10:
	add.s32 	%r12, %r49, 3;
	setp.lt.s32 	%p13, %r12, 0;
	setp.ge.s32 	%p14, %r12, %r34;
	or.pred  	%p15, %p13, %p14;
	@%p15 bra 	$L__BB0_12;
	mul.wide.u32 	%rd16, %r12, 4;
	add.s64 	%rd17, %rd2, %rd16;
	ld.global.f32 	%f44, [%rd17];
	ld.global.f32 	%f45, [%rd3+12];
	fma.rn.f32 	%f82, %f44, %f45, %f82;
$L__BB0_12:
	add.s32 	%r13, %r49, 4;
	setp.lt.s32 	%p16, %r13, 0;
	setp.ge.s32 	%p17, %r13, %r34;
	or.pred  	%p18, %p16, %p17;
	@%p18 bra 	$L__BB0_14;
	mul.wide.u32 	%rd18, %r13, 4;
	add.s64 	%rd19, %rd2, %rd18;
	ld.global.f32 	%f46, [%rd19];
	ld.global.f32 	%f47, [%rd3+16];
	fma.rn.f32 	%f82, %f46, %f47, %f82;
$L__BB0_14:
	add.s32 	%r14, %r49, 5;
	setp.lt.s32 	%p19, %r14, 0;
	setp.ge.s32 	%p20, %r14, %r34;
	or.pred  	%p21, %p19, %p20;
	@%p21 bra 	$L__BB0_16;
	mul.wide.u32 	%rd20, %r14, 4;
	add.s64 	%rd21, %rd2, %rd20;
	ld.global.f32 	%f48, [%rd21];
	ld.global.f32 	%f49, [%rd3+20];
	fma.rn.f32 	%f82, %f48, %f49, %f82;
$L__BB0_16:
	add.s32 	%r15, %r49, 6;
	setp.lt.s32 	%p22, %r15, 0;
	setp.ge.s32 	%p23, %r15, %r34;
	or.pred  	%p24, %p22, %p23;
	@%p24 bra 	$L__BB0_18;
	mul.wide.u32 	%rd22, %r15, 4;
	add.s64 	%rd23, %rd2, %rd22;
	ld.global.f32 	%f50, [%rd23];
	ld.global.f32 	%f51, [%rd3+24];
	fma.rn.f32 	%f82, %f50, %f51, %f82;
$L__BB0_18:
	add.s32 	%r16, %r49, 7;
	setp.lt.s32 	%p25, %r16, 0;
	setp.ge.s32 	%p26, %r16, %r34;
	or.pred  	%p27, %p25, %p26;
	@%p27 bra 	$L__BB0_20;
	mul.wide.u32 	%rd24, %r16, 4;
	add.s64 	%rd25, %rd2, %rd24;
	ld.global.f32 	%f52, [%rd25];
	ld.global.f32 	%f53, [%rd3+28];
	fma.rn.f32 	%f82, %f52, %f53, %f82;
$L__BB0_20:
	add.s32 	%r52, %r52, 8;
	add.s32 	%r51, %r51, 8;
	add.s32 	%r50, %r50, 8;
	add.s32 	%r49, %r49, 8;
	setp.ne.s32 	%p28, %r51, 0;
	@%p28 bra 	$L__BB0_4;
	add.s32 	%r54, %r52, -3;
$L__BB0_22:
	shl.b32 	%r43, %r35, 1;
	and.b32  	%r44, %r43, 6;
	setp.lt.u32 	%p29, %r44, 3;
	@%p29 bra 	$L__BB0_32;
	add.s32 	%r23, %r54, %r1;
	setp.lt.s32 	%p30, %r23, 0;
	setp.ge.s32 	%p31, %r23, %r34;
	add.s32 	%r45, %r54, %r35;
	mul.wide.s32 	%rd26, %r45, 4;
	add.s64 	%rd4, %rd1, %rd26;
	or.pred  	%p32, %p30, %p31;
	@%p32 bra 	$L__BB0_25;
	mul.wide.u32 	%rd27, %r23, 4;
	add.s64 	%rd28, %rd2, %rd27;
	ld.global.f32 	%f54, [%rd28];
	ld.global.f32 	%f55, [%rd4];
	fma.rn.f32 	%f82, %f54, %f55, %f82;
$L__BB0_25:
	add.s32 	%r24, %r23, 1;
	setp.lt.s32 	%p33, %r24, 0;
	setp.ge.s32 	%p34, %r24, %r34;
	or.pred  	%p35, %p33, %p34;
	@%p35 bra 	$L__BB0_27;
	mul.wide.u32 	%rd29, %r24, 4;
	add.s64 	%rd30, %rd2, %rd29;
	ld.global.f32 	%f56, [%rd30];
	ld.global.f32 	%f57, [%rd4+4];
	fma.rn.f32 	%f82, %f56, %f57, %f82;
$L__BB0_27:
	add.s32 	%r25, %r23, 2;
	setp.lt.s32 	%p36, %r25, 0;
	setp.ge.s32 	%p37, %r25, %r34;
	or.pred  	%p38, %p36, %p37;
	@%p38 bra 	$L__BB0_29;
	mul.wide.u32 	%rd31, %r25, 4;
	add.s64 	%rd32, %rd2, %rd31;
	ld.global.f32 	%f58, [%rd32];
	ld.global.f32 	%f59, [%rd4+8];
	fma.rn.f32 	%f82, %f58, %f59, %f82;
$L__BB0_29:
	add.s32 	%r26, %r23, 3;
	setp.lt.s32 	%p39, %r26, 0;
	setp.ge.s32 	%p40, %r26, %r34;
	or.pred  	%p41, %p39, %p40;
	@%p41 bra 	$L__BB0_31;
	mul.wide.u32 	%rd33, %r26, 4;
	add.s64 	%rd34, %rd2, %rd33;
	ld.global.f32 	%f60, [%rd34];
	ld.global.f32 	%f61, [%rd4+12];
	fma.rn.f32 	%f82, %f60, %f61, %f82;
$L__BB0_31:
	add.s32 	%r54, %r54, 4;
$L__BB0_32:
	and.b32  	%r46, %r35, 1;
	setp.eq.b32 	%p42, %r46, 1;
	not.pred 	%p43, %p42;
	@%p43 bra 	$L__BB0_38;
	add.s32 	%r29, %r54, %r1;
	setp.lt.s32 	%p44, %r29, 0;
	setp.ge.s32 	%p45, %r29, %r34;
	add.s32 	%r47, %r54, %r35;
	mul.wide.s32 	%rd35, %r47, 4;
	add.s64 	%rd5, %rd1, %rd35;
	or.pred  	%p46, %p44, %p45;
	@%p46 bra 	$L__BB0_35;
	mul.wide.u32 	%rd36, %r29, 4;
	add.s64 	%rd37, %rd2, %rd36;
	ld.global.f32 	%f62, [%rd37];
	ld.global.f32 	%f63, [%rd5];
	fma.rn.f32 	%f82, %f62, %f63, %f82;
$L__BB0_35:
	add.s32 	%r30, %r29, 1;
	setp.lt.s32 	%p47, %r30, 0;
	setp.ge.s32 	%p48, %r30, %r34;
	or.pred  	%p49, %p47, %p48;
	@%p49 bra 	$L__BB0_37;
	mul.wide.u32 	%rd38, %r30, 4;
	add.s64 	%rd39, %rd2, %rd38;
	ld.global.f32 	%f64, [%rd39];
	ld.global.f32 	%f65, [%rd5+4];
	fma.rn.f32 	%f82, %f64, %f65, %f82;
$L__BB0_37:
	add.s32 	%r54, %r54, 2;
$L__BB0_38:
	add.s32 	%r33, %r54, %r1;
	setp.lt.s32 	%p50, %r33, 0;
	setp.ge.s32 	%p51, %r33, %r34;
	or.pred  	%p52, %p50, %p51;
	@%p52 bra 	$L__BB0_40;
	mul.wide.u32 	%rd40, %r33, 4;
	add.s64 	%rd41, %rd2, %rd40;
	ld.global.f32 	%f66, [%rd41];
	add.s32 	%r48, %r54, %r35;
	mul.wide.s32 	%rd42, %r48, 4;
	add.s64 	%rd43, %rd1, %rd42;
	ld.global.f32 	%f67, [%rd43];
	fma.rn.f32 	%f82, %f66, %f67, %f82;
$L__BB0_40:
	cvta.to.global.u64 	%rd44, %rd6;
	mul.wide.s32 	%rd45, %r1, 4;
	add.s64 	%rd46, %rd44, %rd45;
	st.global.f32 	[%rd46], %f82;
$L__BB0_41:
	ret;

}


// ===== COMPILED SASS (sm_100) =====

	.target	sm_100

	.elftype	@"ET_EXEC"


//--------------------- .note.nv.tkinfo           --------------------------
	.section	.note.nv.tkinfo,"",@"SHT_NOTE"
	.sectionflags	@"SHF_NOTE_NV_TKINFO"
	.tkinfo
        /*0018*/ 	.word	0x00000002
        /*0030*/ 	.string	""
        /*0030*/ 	.string	"ptxas"
        /*0030*/ 	.string	"Cuda compilation tools, release 13.0, V13.0.88"
        /*0030*/ 	.string	"Build cuda_13.0.r13.0/compiler.36424714_0"
        /*0030*/ 	.string	"-arch sm_100 -m 64 "



//--------------------- .note.nv.cuinfo           --------------------------
	.section	.note.nv.cuinfo,"",@"SHT_NOTE"
	.sectionflags	@"SHF_NOTE_NV_CUINFO"
        /*0018*/ 	.short	0x0002
        /*001a*/ 	.short	0x0064
        /*001c*/ 	.short	0x0082
	.zero		2


//--------------------- .nv.info                  --------------------------
	.section	.nv.info,"",@"SHT_CUDA_INFO"
	.align	4


	//----- nvinfo : EIATTR_REGCOUNT
	.align		4
        /*0000*/ 	.byte	0x04, 0x2f
        /*0002*/ 	.short	(.L_1 - .L_0)
	.align		4
.L_0:
        /*0004*/ 	.word	index@(_Z23gaussianSmoothingKernelPKfPfS0_ii)
        /*0008*/ 	.word	0x00000020


	//----- nvinfo : EIATTR_FRAME_SIZE
	.align		4
.L_1:
        /*000c*/ 	.byte	0x04, 0x11
        /*000e*/ 	.short	(.L_3 - .L_2)
	.align		4
.L_2:
        /*0010*/ 	.word	index@(_Z23gaussianSmoothingKernelPKfPfS0_ii)
        /*0014*/ 	.word	0x00000000


	//----- nvinfo : EIATTR_MIN_STACK_SIZE
	.align		4
.L_3:
        /*0018*/ 	.byte	0x04, 0x12
        /*001a*/ 	.short	(.L_5 - .L_4)
	.align		4
.L_4:
        /*001c*/ 	.word	index@(_Z23gaussianSmoothingKernelPKfPfS0_ii)
        /*0020*/ 	.word	0x00000000
.L_5:


//--------------------- .nv.compat                --------------------------
	.section	.nv.compat,"",@"SHT_CUDA_COMPAT_INFO"
	.align	4
        /*0000*/ 	.byte	0x02, 0x09, 0x00, 0x00, 0x02, 0x02, 0x01, 0x00, 0x02, 0x05, 0x05, 0x00, 0x03, 0x07, 0x01, 0x01
        /*0010*/ 	.byte	0x02, 0x03, 0x00, 0x00, 0x02, 0x06, 0x01, 0x00, 0x04, 0x0b, 0x08, 0x00, 0x09, 0x00, 0x00, 0x00
        /*0020*/ 	.byte	0x00, 0x00, 0x00, 0x00


//--------------------- .nv.info._Z23gaussianSmoothingKernelPKfPfS0_ii --------------------------
	.section	.nv.info._Z23gaussianSmoothingKernelPKfPfS0_ii,"",@"SHT_CUDA_INFO"
	.sectionflags	@""
	.align	4


	//----- nvinfo : EIATTR_CUDA_API_VERSION
	.align		4
        /*0000*/ 	.byte	0x04, 0x37
        /*0002*/ 	.short	(.L_7 - .L_6)
.L_6:
        /*0004*/ 	.word	0x00000082


	//----- nvinfo : EIATTR_KPARAM_INFO
	.align		4
.L_7:
        /*0008*/ 	.byte	0x04, 0x17
        /*000a*/ 	.short	(.L_9 - .L_8)
.L_8:
        /*000c*/ 	.word	0x00000000
        /*0010*/ 	.short	0x0004
        /*0012*/ 	.short	0x001c
        /*0014*/ 	.byte	0x00, 0xf0, 0x11, 0x00


	//----- nvinfo : EIATTR_KPARAM_INFO
	.align		4
.L_9:
        /*0018*/ 	.byte	0x04, 0x17
        /*001a*/ 	.short	(.L_11 - .L_10)
.L_10:
        /*001c*/ 	.word	0x00000000
        /*0020*/ 	.short	0x0003
        /*0022*/ 	.short	0x0018
        /*0024*/ 	.byte	0x00, 0xf0, 0x11, 0x00


	//----- nvinfo : EIATTR_KPARAM_INFO
	.align		4
.L_11:
        /*0028*/ 	.byte	0x04, 0x17
        /*002a*/ 	.short	(.L_13 - .L_12)
.L_12:
        /*002c*/ 	.word	0x00000000
        /*0030*/ 	.short	0x0002
        /*0032*/ 	.short	0x0010
        /*0034*/ 	.byte	0x00, 0xf5, 0x21, 0x00


	//----- nvinfo : EIATTR_KPARAM_INFO
	.align		4
.L_13:
        /*0038*/ 	.byte	0x04, 0x17
        /*003a*/ 	.short	(.L_15 - .L_14)
.L_14:
        /*003c*/ 	.word	0x00000000
        /*0040*/ 	.short	0x0001
        /*0042*/ 	.short	0x0008
        /*0044*/ 	.byte	0x00, 0xf5, 0x21, 0x00


	//----- nvinfo : EIATTR_KPARAM_INFO
	.align		4
.L_15:
        /*0048*/ 	.byte	0x04, 0x17
        /*004a*/ 	.short	(.L_17 - .L_16)
.L_16:
        /*004c*/ 	.word	0x00000000
        /*0050*/ 	.short	0x0000
        /*0052*/ 	.short	0x0000
        /*0054*/ 	.byte	0x00, 0xf5, 0x21, 0x00


	//----- nvinfo : EIATTR_SPARSE_MMA_MASK
	.align		4
.L_17:
        /*0058*/ 	.byte	0x03, 0x50
        /*005a*/ 	.short	0x0000


	//----- nvinfo : EIATTR_MAXREG_COUNT
	.align		4
        /*005c*/ 	.byte	0x03, 0x1b
        /*005e*/ 	.short	0x00ff


	//----- nvinfo : EIATTR_MERCURY_ISA_VERSION
	.align		4
        /*0060*/ 	.byte	0x03, 0x5f
        /*0062*/ 	.short	0x0101


	//----- nvinfo : EIATTR_VRC_CTA_INIT_COUNT
	.align		4
        /*0064*/ 	.byte	0x02, 0x4a
	.zero		1
	.zero		1


	//----- nvinfo : EIATTR_EXIT_INSTR_OFFSETS
	.align		4
        /*0068*/ 	.byte	0x04, 0x1c
        /*006a*/ 	.short	(.L_19 - .L_18)


	//   ....[0]....
.L_18:
        /*006c*/ 	.word	0x00000070


	//   ....[1]....
        /*0070*/ 	.word	0x00000b30


	//----- nvinfo : EIATTR_CRS_STACK_SIZE
	.align		4
.L_19:
        /*0074*/ 	.byte	0x04, 0x1e
        /*0076*/ 	.short	(.L_21 - .L_20)
.L_20:
        /*0078*/ 	.word	0x00000000


	//----- nvinfo : EIATTR_CBANK_PARAM_SIZE
	.align		4
.L_21:
        /*007c*/ 	.byte	0x03, 0x19
        /*007e*/ 	.short	0x0020


	//----- nvinfo : EIATTR_PARAM_CBANK
	.align		4
        /*0080*/ 	.byte	0x04, 0x0a
        /*0082*/ 	.short	(.L_23 - .L_22)
	.align		4
.L_22:
        /*0084*/ 	.word	index@(.nv.constant0._Z23gaussianSmoothingKernelPKfPfS0_ii)
        /*0088*/ 	.short	0x0380
        /*008a*/ 	.short	0x0020


	//----- nvinfo : EIATTR_SW_WAR
	.align		4
.L_23:
        /*008c*/ 	.byte	0x04, 0x36
        /*008e*/ 	.short	(.L_25 - .L_24)
.L_24:
        /*0090*/ 	.word	0x00000008
.L_25:


//--------------------- .nv.callgraph             --------------------------
	.section	.nv.callgraph,"",@"SHT_CUDA_CALLGRAPH"
	.align	4
	.sectionentsize	8
	.align		4
        /*0000*/ 	.word	0x00000000
	.align		4
        /*0004*/ 	.word	0xffffffff
	.align		4
        /*0008*/ 	.word	0x00000000
	.align		4
        /*000c*/ 	.word	0xfffffffe
	.align		4
        /*0010*/ 	.word	0x00000000
	.align		4
        /*0014*/ 	.word	0xfffffffd
	.align		4
        /*0018*/ 	.word	0x00000000
	.align		4
        /*001c*/ 	.word	0xfffffffc


//--------------------- .text._Z23gaussianSmoothingKernelPKfPfS0_ii --------------------------
	.section	.text._Z23gaussianSmoothingKernelPKfPfS0_ii,"ax",@progbits
	.align	128
        .global         _Z23gaussianSmoothingKernelPKfPfS0_ii
        .type           _Z23gaussianSmoothingKernelPKfPfS0_ii,@function
        .size           _Z23gaussianSmoothingKernelPKfPfS0_ii,(.L_x_7 - _Z23gaussianSmoothingKernelPKfPfS0_ii)
        .other          _Z23gaussianSmoothingKernelPKfPfS0_ii,@"STO_CUDA_ENTRY STV_DEFAULT"
_Z23gaussianSmoothingKernelPKfPfS0_ii:
.text._Z23gaussianSmoothingKernelPKfPfS0_ii:
[----:B------:R-:W-:Y:S01]  /*0000*/  LDC R1, c[0x0][0x37c] ;  /* 0x0000df00ff017b82 */ /* 0x000fe20000000800 */
[----:B------:R-:W0:Y:S07]  /*0010*/  S2R R3, SR_TID.X ;  /* 0x0000000000037919 */ /* 0x000e2e0000002100 */
[----:B------:R-:W0:Y:S01]  /*0020*/  S2UR UR4, SR_CTAID.X ;  /* 0x00000000000479c3 */ /* 0x000e220000002500 */
[----:B------:R-:W1:Y:S07]  /*0030*/  LDCU UR6, c[0x0][0x398] ;  /* 0x00007300ff0677ac */ /* 0x000e6e0008000800 */
[----:B------:R-:W0:Y:S02]  /*0040*/  LDC R2, c[0x0][0x360] ;  /* 0x0000d800ff027b82 */ /* 0x000e240000000800 */
[----:B0-----:R-:W-:-:S05]  /*0050*/  IMAD R2, R2, UR4, R3 ;  /* 0x0000000402027c24 */ /* 0x001fca000f8e0203 */
[----:B-1----:R-:W-:-:S13]  /*0060*/  ISETP.GE.AND P0, PT, R2, UR6, PT ;  /* 0x0000000602007c0c */ /* 0x002fda000bf06270 */
[----:B------:R-:W-:Y:S05]  /*0070*/  @P0 EXIT ;  /* 0x000000000000094d */ /* 0x000fea0003800000 */
[----:B------:R-:W0:Y:S01]  /*0080*/  LDCU UR7, c[0x0][0x39c] ;  /* 0x00007380ff0777ac */ /* 0x000e220008000800 */
[----:B------:R-:W-:Y:S01]  /*0090*/  HFMA2 R0, -RZ, RZ, 0, 0 ;  /* 0x00000000ff007431 */ /* 0x000fe200000001ff */
[----:B------:R-:W1:Y:S01]  /*00a0*/  LDCU.64 UR8, c[0x0][0x358] ;  /* 0x00006b00ff0877ac */ /* 0x000e620008000a00 */
[----:B0-----:R-:W-:-:S09]  /*00b0*/  UISETP.GE.AND UP0, UPT, UR7, URZ, UPT ;  /* 0x000000ff0700728c */ /* 0x001fd2000bf06270 */
[----:B-1----:R-:W-:Y:S05]  /*00c0*/  BRA.U !UP0, `(.L_x_0) ;  /* 0x00000009088c7547 */ /* 0x002fea000b800000 */
[----:B------:R-:W-:Y:S01]  /*00d0*/  UISETP.GE.U32.AND UP0, UPT, UR7, 0x4, UPT ;  /* 0x000000040700788c */ /* 0x000fe2000bf06070 */
[----:B------:R-:W-:Y:S01]  /*00e0*/  IMAD.MOV.U32 R0, RZ, RZ, RZ ;  /* 0x000000ffff007224 */ /* 0x000fe200078e00ff */
[----:B------:R-:W-:-:S07]  /*00f0*/  UIADD3 UR4, UPT, UPT, -UR7, URZ, URZ ;  /* 0x000000ff07047290 */ /* 0x000fce000fffe1ff */
[----:B------:R-:W-:Y:S05]  /*0100*/  BRA.U !UP0, `(.L_x_1) ;  /* 0x0000000508447547 */ /* 0x000fea000b800000 */
[----:B------:R-:W0:Y:S01]  /*0110*/  LDC.64 R8, c[0x0][0x390] ;  /* 0x0000e400ff087b82 */ /* 0x000e220000000a00 */
[----:B------:R-:W-:Y:S02]  /*0120*/  USHF.L.U32 UR4, UR7, 0x1, URZ ;  /* 0x0000000107047899 */ /* 0x000fe400080006ff */
[----:B------:R-:W-:Y:S01]  /*0130*/  IADD3 R3, PT, PT, R2, -UR7, RZ ;  /* 0x8000000702037c10 */ /* 0x000fe2000fffe0ff */
[----:B------:R-:W-:Y:S01]  /*0140*/  IMAD.MOV.U32 R0, RZ, RZ, RZ ;  /* 0x000000ffff007224 */ /* 0x000fe200078e00ff */
[----:B------:R-:W-:Y:S01]  /*0150*/  MOV R4, 0x3 ;  /* 0x0000000300047802 */ /* 0x000fe20000000f00 */
[----:B------:R-:W-:Y:S01]  /*0160*/  ULOP3.LUT UR4, UR4, 0xfffffff8, URZ, 0xc0, !UPT ;  /* 0xfffffff804047892 */ /* 0x000fe2000f8ec0ff */
[----:B------:R-:W1:Y:S01]  /*0170*/  LDCU UR6, c[0x0][0x398] ;  /* 0x00007300ff0677ac */ /* 0x000e620008000800 */
[----:B------:R-:W-:Y:S02]  /*0180*/  UIADD3 UR5, UPT, UPT, -UR7, 0x3, URZ ;  /* 0x0000000307057890 */ /* 0x000fe4000fffe1ff */
[----:B------:R-:W-:-:S12]  /*0190*/  UIADD3 UR4, UPT, UPT, -UR4, URZ, URZ ;  /* 0x000000ff04047290 */ /* 0x000fd8000fffe1ff */
.L_x_2:
[----:B-1----:R-:W-:Y:S01]  /*01a0*/  ISETP.GE.AND P5, PT, R3, UR6, PT ;  /* 0x0000000603007c0c */ /* 0x002fe2000bfa6270 */
[----:B------:R-:W-:-:S03]  /*01b0*/  VIADD R11, R4, 0xfffffffd ;  /* 0xfffffffd040b7836 */ /* 0x000fc60000000000 */
[----:B------:R-:W-:Y:S01]  /*01c0*/  ISETP.LT.OR P5, PT, R3, RZ, P5 ;  /* 0x000000ff0300720c */ /* 0x000fe20002fa1670 */
[----:B0-----:R-:W-:-:S12]  /*01d0*/  IMAD.WIDE R10, R11, 0x4, R8 ;  /* 0x000000040b0a7825 */ /* 0x001fd800078e0208 */
[----:B------:R-:W0:Y:S01]  /*01e0*/  @!P5 LDC.64 R12, c[0x0][0x380] ;  /* 0x0000e000ff0cdb82 */ /* 0x000e220000000a00 */
[----:B------:R-:W2:Y:S01]  /*01f0*/  @!P5 LDG.E R14, desc[UR8][R10.64] ;  /* 0x000000080a0ed981 */ /* 0x000ea2000c1e1900 */
[----:B0-----:R-:W-:-:S05]  /*0200*/  @!P5 IMAD.WIDE.U32 R12, R3, 0x4, R12 ;  /* 0x00000004030cd825 */ /* 0x001fca00078e000c */
[----:B------:R0:W2:Y:S01]  /*0210*/  @!P5 LDG.E R15, desc[UR8][R12.64] ;  /* 0x000000080c0fd981 */ /* 0x0000a2000c1e1900 */
[C---:B------:R-:W-:Y:S01]  /*0220*/  IADD3 R23, PT, PT, R3.reuse, 0x1, RZ ;  /* 0x0000000103177810 */ /* 0x040fe20007ffe0ff */
[----:B------:R-:W-:-:S03]  /*0230*/  VIADD R25, R3, 0x2 ;  /* 0x0000000203197836 */ /* 0x000fc60000000000 */
[----:B------:R-:W-:Y:S02]  /*0240*/  ISETP.GE.AND P0, PT, R23, UR6, PT ;  /* 0x0000000617007c0c */ /* 0x000fe4000bf06270 */
[----:B------:R-:W-:Y:S02]  /*0250*/  ISETP.GE.AND P4, PT, R25, UR6, PT ;  /* 0x0000000619007c0c */ /* 0x000fe4000bf86270 */
[----:B------:R-:W-:Y:S02]  /*0260*/  ISETP.LT.OR P0, PT, R23, RZ, P0 ;  /* 0x000000ff1700720c */ /* 0x000fe40000701670 */
[C---:B------:R-:W-:Y:S01]  /*0270*/  IADD3 R5, PT, PT, R3.reuse, 0x3, RZ ;  /* 0x0000000303057810 */ /* 0x040fe20007ffe0ff */
[----:B------:R-:W-:Y:S01]  /*0280*/  VIADD R6, R3, 0x4 ;  /* 0x0000000403067836 */ /* 0x000fe20000000000 */
[----:B------:R-:W-:Y:S02]  /*0290*/  ISETP.LT.OR P4, PT, R25, RZ, P4 ;  /* 0x000000ff1900720c */ /* 0x000fe40002781670 */
[----:B------:R-:W-:-:S02]  /*02a0*/  ISETP.GE.AND P3, PT, R5, UR6, PT ;  /* 0x0000000605007c0c */ /* 0x000fc4000bf66270 */
[C---:B------:R-:W-:Y:S02]  /*02b0*/  ISETP.GE.AND P2, PT, R6.reuse, UR6, PT ;  /* 0x0000000606007c0c */ /* 0x040fe4000bf46270 */
[----:B------:R-:W-:Y:S02]  /*02c0*/  ISETP.LT.OR P3, PT, R5, RZ, P3 ;  /* 0x000000ff0500720c */ /* 0x000fe40001f61670 */
[C---:B------:R-:W-:Y:S01]  /*02d0*/  IADD3 R7, PT, PT, R3.reuse, 0x5, RZ ;  /* 0x0000000503077810 */ /* 0x040fe20007ffe0ff */
[----:B------:R-:W1:Y:S01]  /*02e0*/  @!P0 LDC.64 R18, c[0x0][0x380] ;  /* 0x0000e000ff128b82 */ /* 0x000e620000000a00 */
[----:B------:R-:W-:Y:S01]  /*02f0*/  ISETP.LT.OR P2, PT, R6, RZ, P2 ;  /* 0x000000ff0600720c */ /* 0x000fe20001741670 */
[----:B------:R-:W-:Y:S01]  /*0300*/  VIADD R27, R3, 0x6 ;  /* 0x00000006031b7836 */ /* 0x000fe20000000000 */
[----:B------:R-:W-:-:S05]  /*0310*/  ISETP.GE.AND P1, PT, R7, UR6, PT ;  /* 0x0000000607007c0c */ /* 0x000fca000bf26270 */
[----:B------:R-:W3:Y:S01]  /*0320*/  @!P4 LDC.64 R20, c[0x0][0x380] ;  /* 0x0000e000ff14cb82 */ /* 0x000ee20000000a00 */
[----:B------:R-:W-:Y:S01]  /*0330*/  ISETP.GE.AND P6, PT, R27, UR6, PT ;  /* 0x000000061b007c0c */ /* 0x000fe2000bfc6270 */
[----:B------:R-:W4:Y:S01]  /*0340*/  @!P3 LDG.E R26, desc[UR8][R10.64+0xc] ;  /* 0x00000c080a1ab981 */ /* 0x000f22000c1e1900 */
[----:B------:R-:W-:Y:S02]  /*0350*/  ISETP.LT.OR P1, PT, R7, RZ, P1 ;  /* 0x000000ff0700720c */ /* 0x000fe40000f21670 */
[----:B------:R-:W-:-:S03]  /*0360*/  IADD3 R29, PT, PT, R3, 0x7, RZ ;  /* 0x00000007031d7810 */ /* 0x000fc60007ffe0ff */
[----:B0-----:R-:W0:Y:S01]  /*0370*/  @!P3 LDC.64 R12, c[0x0][0x380] ;  /* 0x0000e000ff0cbb82 */ /* 0x001e220000000a00 */
[----:B------:R-:W-:-:S07]  /*0380*/  ISETP.LT.OR P6, PT, R27, RZ, P6 ;  /* 0x000000ff1b00720c */ /* 0x000fce00037c1670 */
[----:B------:R-:W5:Y:S01]  /*0390*/  @!P1 LDC.64 R16, c[0x0][0x380] ;  /* 0x0000e000ff109b82 */ /* 0x000f620000000a00 */
[----:B-1----:R-:W-:-:S06]  /*03a0*/  @!P0 IMAD.WIDE.U32 R18, R23, 0x4, R18 ;  /* 0x0000000417128825 */ /* 0x002fcc00078e0012 */
[----:B------:R-:W4:Y:S01]  /*03b0*/  @!P0 LDG.E R19, desc[UR8][R18.64] ;  /* 0x0000000812138981 */ /* 0x000f22000c1e1900 */
[----:B------:R-:W1:Y:S01]  /*03c0*/  @!P6 LDC.64 R22, c[0x0][0x380] ;  /* 0x0000e000ff16eb82 */ /* 0x000e620000000a00 */
[----:B---3--:R-:W-:-:S06]  /*03d0*/  @!P4 IMAD.WIDE.U32 R20, R25, 0x4, R20 ;  /* 0x000000041914c825 */ /* 0x008fcc00078e0014 */
[----:B------:R-:W3:Y:S01]  /*03e0*/  @!P4 LDG.E R21, desc[UR8][R20.64] ;  /* 0x000000081415c981 */ /* 0x000ee2000c1e1900 */
[----:B0-----:R-:W-:-:S03]  /*03f0*/  @!P3 IMAD.WIDE.U32 R12, R5, 0x4, R12 ;  /* 0x00000004050cb825 */ /* 0x001fc600078e000c */
[----:B------:R-:W4:Y:S04]  /*0400*/  @!P0 LDG.E R5, desc[UR8][R10.64+0x4] ;  /* 0x000004080a058981 */ /* 0x000f28000c1e1900 */
[----:B------:R-:W3:Y:S01]  /*0410*/  @!P3 LDG.E R13, desc[UR8][R12.64] ;  /* 0x000000080c0db981 */ /* 0x000ee2000c1e1900 */
[----:B-----5:R-:W-:-:S03]  /*0420*/  @!P1 IMAD.WIDE.U32 R16, R7, 0x4, R16 ;  /* 0x0000000407109825 */ /* 0x020fc600078e0010 */
[----:B------:R-:W5:Y:S04]  /*0430*/  @!P2 LDG.E R7, desc[UR8][R10.64+0x10] ;  /* 0x000010080a07a981 */ /* 0x000f68000c1e1900 */
[----:B------:R-:W5:Y:S01]  /*0440*/  @!P1 LDG.E R17, desc[UR8][R16.64] ;  /* 0x0000000810119981 */ /* 0x000f62000c1e1900 */
[----:B-1----:R-:W-:-:S03]  /*0450*/  @!P6 IMAD.WIDE.U32 R22, R27, 0x4, R22 ;  /* 0x000000041b16e825 */ /* 0x002fc600078e0016 */
[----:B------:R-:W5:Y:S04]  /*0460*/  @!P1 LDG.E R18, desc[UR8][R10.64+0x14] ;  /* 0x000014080a129981 */ /* 0x000f68000c1e1900 */
[----:B------:R-:W5:Y:S04]  /*0470*/  @!P6 LDG.E R23, desc[UR8][R22.64] ;  /* 0x000000081617e981 */ /* 0x000f68000c1e1900 */
[----:B------:R-:W5:Y:S01]  /*0480*/  @!P6 LDG.E R20, desc[UR8][R10.64+0x18] ;  /* 0x000018080a14e981 */ /* 0x000f62000c1e1900 */
[----:B--2---:R-:W-:Y:S01]  /*0490*/  @!P5 FFMA R0, R15, R14, R0 ;  /* 0x0000000e0f00d223 */ /* 0x004fe20000000000 */
[C---:B------:R-:W-:Y:S01]  /*04a0*/  ISETP.GE.AND P5, PT, R29.reuse, UR6, PT ;  /* 0x000000061d007c0c */ /* 0x040fe2000bfa6270 */
[----:B------:R-:W0:Y:S03]  /*04b0*/  @!P2 LDC.64 R14, c[0x0][0x380] ;  /* 0x0000e000ff0eab82 */ /* 0x000e260000000a00 */
[----:B------:R-:W-:-:S13]  /*04c0*/  ISETP.LT.OR P5, PT, R29, RZ, P5 ;  /* 0x000000ff1d00720c */ /* 0x000fda0002fa1670 */
[----:B------:R-:W1:Y:S01]  /*04d0*/  @!P5 LDC.64 R24, c[0x0][0x380] ;  /* 0x0000e000ff18db82 */ /* 0x000e620000000a00 */
[----:B------:R-:W2:Y:S01]  /*04e0*/  @!P5 LDG.E R12, desc[UR8][R10.64+0x1c] ;  /* 0x00001c080a0cd981 */ /* 0x000ea2000c1e1900 */
[----:B0-----:R-:W-:-:S03]  /*04f0*/  @!P2 IMAD.WIDE.U32 R14, R6, 0x4, R14 ;  /* 0x00000004060ea825 */ /* 0x001fc600078e000e */
[----:B------:R-:W3:Y:S04]  /*0500*/  @!P4 LDG.E R6, desc[UR8][R10.64+0x8] ;  /* 0x000008080a06c981 */ /* 0x000ee8000c1e1900 */
[----:B------:R-:W5:Y:S01]  /*0510*/  @!P2 LDG.E R15, desc[UR8][R14.64] ;  /* 0x000000080e0fa981 */ /* 0x000f62000c1e1900 */
[----:B-1----:R-:W-:-:S06]  /*0520*/  @!P5 IMAD.WIDE.U32 R24, R29, 0x4, R24 ;  /* 0x000000041d18d825 */ /* 0x002fcc00078e0018 */
[----:B------:R-:W2:Y:S01]  /*0530*/  @!P5 LDG.E R25, desc[UR8][R24.64] ;  /* 0x000000081819d981 */ /* 0x000ea2000c1e1900 */
[----:B------:R-:W-:Y:S01]  /*0540*/  UIADD3 UR4, UPT, UPT, UR4, 0x8, URZ ;  /* 0x0000000804047890 */ /* 0x000fe2000fffe0ff */
[----:B----4-:R-:W-:-:S03]  /*0550*/  @!P0 FFMA R0, R19, R5, R0 ;  /* 0x0000000513008223 */ /* 0x010fc60000000000 */
[----:B------:R-:W-:Y:S01]  /*0560*/  UISETP.NE.AND UP0, UPT, UR4, URZ, UPT ;  /* 0x000000ff0400728c */ /* 0x000fe2000bf05270 */
[----:B------:R-:W-:Y:S01]  /*0570*/  VIADD R4, R4, 0x8 ;  /* 0x0000000804047836 */ /* 0x000fe20000000000 */
[----:B------:R-:W-:Y:S01]  /*0580*/  IADD3 R3, PT, PT, R3, 0x8, RZ ;  /* 0x0000000803037810 */ /* 0x000fe20007ffe0ff */
[----:B------:R-:W-:Y:S01]  /*0590*/  UIADD3 UR5, UPT, UPT, UR5, 0x8, URZ ;  /* 0x0000000805057890 */ /* 0x000fe2000fffe0ff */
[----:B---3--:R-:W-:-:S04]  /*05a0*/  @!P4 FFMA R0, R21, R6, R0 ;  /* 0x000000061500c223 */ /* 0x008fc80000000000 */
[----:B------:R-:W-:-:S04]  /*05b0*/  @!P3 FFMA R0, R13, R26, R0 ;  /* 0x0000001a0d00b223 */ /* 0x000fc80000000000 */
[----:B-----5:R-:W-:-:S04]  /*05c0*/  @!P2 FFMA R0, R15, R7, R0 ;  /* 0x000000070f00a223 */ /* 0x020fc80000000000 */
[----:B------:R-:W-:-:S04]  /*05d0*/  @!P1 FFMA R0, R17, R18, R0 ;  /* 0x0000001211009223 */ /* 0x000fc80000000000 */
[----:B------:R-:W-:-:S04]  /*05e0*/  @!P6 FFMA R0, R23, R20, R0 ;  /* 0x000000141700e223 */ /* 0x000fc80000000000 */
[----:B--2---:R-:W-:Y:S01]  /*05f0*/  @!P5 FFMA R0, R25, R12, R0 ;  /* 0x0000000c1900d223 */ /* 0x004fe20000000000 */
[----:B------:R-:W-:Y:S06]  /*0600*/  BRA.U UP0, `(.L_x_2) ;  /* 0xfffffff900e47547 */ /* 0x000fec000b83ffff */
[----:B------:R-:W-:-:S12]  /*0610*/  UIADD3 UR4, UPT, UPT, UR5, -0x3, URZ ;  /* 0xfffffffd05047890 */ /* 0x000fd8000fffe0ff */
.L_x_1:
[----:B------:R-:W0:Y:S02]  /*0620*/  LDC R3, c[0x0][0x39c] ;  /* 0x0000e700ff037b82 */ /* 0x000e240000000800 */
[C---:B0-----:R-:W-:Y:S01]  /*0630*/  IMAD.SHL.U32 R4, R3.reuse, 0x2, RZ ;  /* 0x0000000203047824 */ /* 0x041fe200078e00ff */
[----:B------:R-:W-:-:S04]  /*0640*/  LOP3.LUT R5, R3, 0x1, RZ, 0xc0, !PT ;  /* 0x0000000103057812 */ /* 0x000fc800078ec0ff */
[----:B------:R-:W-:Y:S02]  /*0650*/  LOP3.LUT R4, R4, 0x6, RZ, 0xc0, !PT ;  /* 0x0000000604047812 */ /* 0x000fe400078ec0ff */
[----:B------:R-:W-:Y:S02]  /*0660*/  ISETP.NE.U32.AND P3, PT, R5, 0x1, PT ;  /* 0x000000010500780c */ /* 0x000fe40003f65070 */
[----:B------:R-:W-:-:S13]  /*0670*/  ISETP.GE.U32.AND P0, PT, R4, 0x3, PT ;  /* 0x000000030400780c */ /* 0x000fda0003f06070 */
[----:B------:R-:W-:Y:S05]  /*0680*/  @!P0 BRA `(.L_x_3) ;  /* 0x0000000000908947 */ /* 0x000fea0003800000 */
[----:B------:R-:W-:Y:S01]  /*0690*/  IADD3 R19, PT, PT, R2, UR4, RZ ;  /* 0x0000000402137c10 */ /* 0x000fe2000fffe0ff */
[----:B------:R-:W0:Y:S01]  /*06a0*/  LDC.64 R8, c[0x0][0x390] ;  /* 0x0000e400ff087b82 */ /* 0x000e220000000a00 */
[----:B------:R-:W-:Y:S02]  /*06b0*/  IADD3 R17, PT, PT, R3, UR4, RZ ;  /* 0x0000000403117c10 */ /* 0x000fe4000fffe0ff */
[C---:B------:R-:W-:Y:S01]  /*06c0*/  ISETP.GE.AND P0, PT, R19.reuse, UR6, PT ;  /* 0x0000000613007c0c */ /* 0x040fe2000bf06270 */
[C---:B------:R-:W-:Y:S01]  /*06d0*/  VIADD R21, R19.reuse, 0x1 ;  /* 0x0000000113157836 */ /* 0x040fe20000000000 */
[C---:B------:R-:W-:Y:S01]  /*06e0*/  IADD3 R23, PT, PT, R19.reuse, 0x2, RZ ;  /* 0x0000000213177810 */ /* 0x040fe20007ffe0ff */
[C---:B------:R-:W-:Y:S01]  /*06f0*/  VIADD R11, R19.reuse, 0x3 ;  /* 0x00000003130b7836 */ /* 0x040fe20000000000 */
[----:B------:R-:W-:Y:S02]  /*0700*/  ISETP.LT.OR P0, PT, R19, RZ, P0 ;  /* 0x000000ff1300720c */ /* 0x000fe40000701670 */
[----:B------:R-:W-:-:S02]  /*0710*/  ISETP.GE.AND P1, PT, R21, UR6, PT ;  /* 0x0000000615007c0c */ /* 0x000fc4000bf26270 */
[----:B------:R-:W-:Y:S02]  /*0720*/  ISETP.GE.AND P2, PT, R23, UR6, PT ;  /* 0x0000000617007c0c */ /* 0x000fe4000bf46270 */
[----:B------:R-:W-:Y:S02]  /*0730*/  ISETP.LT.OR P1, PT, R21, RZ, P1 ;  /* 0x000000ff1500720c */ /* 0x000fe40000f21670 */
[----:B------:R-:W-:Y:S02]  /*0740*/  ISETP.LT.OR P2, PT, R23, RZ, P2 ;  /* 0x000000ff1700720c */ /* 0x000fe40001741670 */
[----:B------:R-:W-:-:S03]  /*0750*/  ISETP.GE.AND P4, PT, R11, UR6, PT ;  /* 0x000000060b007c0c */ /* 0x000fc6000bf86270 */
[----:B------:R-:W1:Y:S01]  /*0760*/  @!P0 LDC.64 R14, c[0x0][0x380] ;  /* 0x0000e000ff0e8b82 */ /* 0x000e620000000a00 */
[----:B------:R-:W-:Y:S01]  /*0770*/  ISETP.LT.OR P4, PT, R11, RZ, P4 ;  /* 0x000000ff0b00720c */ /* 0x000fe20002781670 */
[----:B0-----:R-:W-:-:S06]  /*0780*/  IMAD.WIDE R8, R17, 0x4, R8 ;  /* 0x0000000411087825 */ /* 0x001fcc00078e0208 */
[----:B------:R-:W0:Y:S01]  /*0790*/  @!P1 LDC.64 R12, c[0x0][0x380] ;  /* 0x0000e000ff0c9b82 */ /* 0x000e220000000a00 */
[----:B------:R-:W2:Y:S04]  /*07a0*/  @!P0 LDG.E R10, desc[UR8][R8.64] ;  /* 0x00000008080a8981 */ /* 0x000ea8000c1e1900 */
[----:B------:R-:W3:Y:S03]  /*07b0*/  @!P1 LDG.E R16, desc[UR8][R8.64+0x4] ;  /* 0x0000040808109981 */ /* 0x000ee6000c1e1900 */
[----:B------:R-:W4:Y:S01]  /*07c0*/  @!P2 LDC.64 R6, c[0x0][0x380] ;  /* 0x0000e000ff06ab82 */ /* 0x000f220000000a00 */
[----:B------:R-:W5:Y:S07]  /*07d0*/  @!P4 LDG.E R17, desc[UR8][R8.64+0xc] ;  /* 0x00000c080811c981 */ /* 0x000f6e000c1e1900 */
[----:B------:R-:W4:Y:S01]  /*07e0*/  @!P4 LDC.64 R4, c[0x0][0x380] ;  /* 0x0000e000ff04cb82 */ /* 0x000f220000000a00 */
[----:B-1----:R-:W-:-:S06]  /*07f0*/  @!P0 IMAD.WIDE.U32 R14, R19, 0x4, R14 ;  /* 0x00000004130e8825 */ /* 0x002fcc00078e000e */
[----:B------:R-:W2:Y:S01]  /*0800*/  @!P0 LDG.E R15, desc[UR8][R14.64] ;  /* 0x000000080e0f8981 */ /* 0x000ea2000c1e1900 */
[----:B0-----:R-:W-:-:S06]  /*0810*/  @!P1 IMAD.WIDE.U32 R12, R21, 0x4, R12 ;  /* 0x00000004150c9825 */ /* 0x001fcc00078e000c */
[----:B------:R-:W3:Y:S01]  /*0820*/  @!P1 LDG.E R13, desc[UR8][R12.64] ;  /* 0x000000080c0d9981 */ /* 0x000ee2000c1e1900 */
[----:B----4-:R-:W-:-:S06]  /*0830*/  @!P2 IMAD.WIDE.U32 R6, R23, 0x4, R6 ;  /* 0x000000041706a825 */ /* 0x010fcc00078e0006 */
[----:B------:R-:W4:Y:S01]  /*0840*/  @!P2 LDG.E R7, desc[UR8][R6.64] ;  /* 0x000000080607a981 */ /* 0x000f22000c1e1900 */
[----:B------:R-:W-:-:S03]  /*0850*/  @!P4 IMAD.WIDE.U32 R4, R11, 0x4, R4 ;  /* 0x000000040b04c825 */ /* 0x000fc600078e0004 */
[----:B------:R-:W4:Y:S04]  /*0860*/  @!P2 LDG.E R11, desc[UR8][R8.64+0x8] ;  /* 0x00000808080ba981 */ /* 0x000f28000c1e1900 */
[----:B------:R-:W5:Y:S01]  /*0870*/  @!P4 LDG.E R5, desc[UR8][R4.64] ;  /* 0x000000080405c981 */ /* 0x000f62000c1e1900 */
[----:B------:R-:W-:Y:S01]  /*0880*/  UIADD3 UR4, UPT, UPT, UR4, 0x4, URZ ;  /* 0x0000000404047890 */ /* 0x000fe2000fffe0ff */
[----:B--2---:R-:W-:-:S04]  /*0890*/  @!P0 FFMA R0, R15, R10, R0 ;  /* 0x0000000a0f008223 */ /* 0x004fc80000000000 */
[----:B---3--:R-:W-:-:S04]  /*08a0*/  @!P1 FFMA R0, R13, R16, R0 ;  /* 0x000000100d009223 */ /* 0x008fc80000000000 */
[----:B----4-:R-:W-:-:S04]  /*08b0*/  @!P2 FFMA R0, R7, R11, R0 ;  /* 0x0000000b0700a223 */ /* 0x010fc80000000000 */
[----:B-----5:R-:W-:-:S07]  /*08c0*/  @!P4 FFMA R0, R5, R17, R0 ;  /* 0x000000110500c223 */ /* 0x020fce0000000000 */
.L_x_3:
[----:B------:R-:W-:Y:S05]  /*08d0*/  @P3 BRA `(.L_x_4) ;  /* 0x0000000000503947 */ /* 0x000fea0003800000 */
[----:B------:R-:W-:Y:S01]  /*08e0*/  VIADD R15, R2, UR4 ;  /* 0x00000004020f7c36 */ /* 0x000fe20008000000 */
[----:B------:R-:W0:Y:S01]  /*08f0*/  LDC.64 R4, c[0x0][0x390] ;  /* 0x0000e400ff047b82 */ /* 0x000e220000000a00 */
[----:B------:R-:W-:-:S03]  /*0900*/  VIADD R9, R3, UR4 ;  /* 0x0000000403097c36 */ /* 0x000fc60008000000 */
[C---:B------:R-:W-:Y:S02]  /*0910*/  ISETP.GE.AND P0, PT, R15.reuse, UR6, PT ;  /* 0x000000060f007c0c */ /* 0x040fe4000bf06270 */
[C---:B------:R-:W-:Y:S02]  /*0920*/  IADD3 R13, PT, PT, R15.reuse, 0x1, RZ ;  /* 0x000000010f0d7810 */ /* 0x040fe40007ffe0ff */
[----:B------:R-:W-:Y:S02]  /*0930*/  ISETP.LT.OR P0, PT, R15, RZ, P0 ;  /* 0x000000ff0f00720c */ /* 0x000fe40000701670 */
[----:B------:R-:W-:-:S04]  /*0940*/  ISETP.GE.AND P1, PT, R13, UR6, PT ;  /* 0x000000060d007c0c */ /* 0x000fc8000bf26270 */
[----:B------:R-:W-:-:S07]  /*0950*/  ISETP.LT.OR P1, PT, R13, RZ, P1 ;  /* 0x000000ff0d00720c */ /* 0x000fce0000f21670 */
[----:B------:R-:W1:Y:S01]  /*0960*/  @!P0 LDC.64 R6, c[0x0][0x380] ;  /* 0x0000e000ff068b82 */ /* 0x000e620000000a00 */
[----:B0-----:R-:W-:-:S07]  /*0970*/  IMAD.WIDE R8, R9, 0x4, R4 ;  /* 0x0000000409087825 */ /* 0x001fce00078e0204 */
[----:B------:R-:W0:Y:S01]  /*0980*/  @!P1 LDC.64 R10, c[0x0][0x380] ;  /* 0x0000e000ff0a9b82 */ /* 0x000e220000000a00 */
[----:B------:R-:W2:Y:S01]  /*0990*/  @!P0 LDG.E R12, desc[UR8][R8.64] ;  /* 0x00000008080c8981 */ /* 0x000ea2000c1e1900 */
[----:B-1----:R-:W-:-:S06]  /*09a0*/  @!P0 IMAD.WIDE.U32 R4, R15, 0x4, R6 ;  /* 0x000000040f048825 */ /* 0x002fcc00078e0006 */
[----:B------:R-:W2:Y:S01]  /*09b0*/  @!P0 LDG.E R5, desc[UR8][R4.64] ;  /* 0x0000000804058981 */ /* 0x000ea2000c1e1900 */
[----:B0-----:R-:W-:-:S03]  /*09c0*/  @!P1 IMAD.WIDE.U32 R6, R13, 0x4, R10 ;  /* 0x000000040d069825 */ /* 0x001fc600078e000a */
[----:B------:R-:W3:Y:S04]  /*09d0*/  @!P1 LDG.E R10, desc[UR8][R8.64+0x4] ;  /* 0x00000408080a9981 */ /* 0x000ee8000c1e1900 */
[----:B------:R-:W3:Y:S01]  /*09e0*/  @!P1 LDG.E R7, desc[UR8][R6.64] ;  /* 0x0000000806079981 */ /* 0x000ee2000c1e1900 */
[----:B------:R-:W-:Y:S01]  /*09f0*/  UIADD3 UR4, UPT, UPT, UR4, 0x2, URZ ;  /* 0x0000000204047890 */ /* 0x000fe2000fffe0ff */
[----:B--2---:R-:W-:-:S04]  /*0a00*/  @!P0 FFMA R0, R5, R12, R0 ;  /* 0x0000000c05008223 */ /* 0x004fc80000000000 */
[----:B---3--:R-:W-:-:S07]  /*0a10*/  @!P1 FFMA R0, R7, R10, R0 ;  /* 0x0000000a07009223 */ /* 0x008fce0000000000 */
.L_x_4:
[----:B------:R-:W-:Y:S01]  /*0a20*/  IADD3 R9, PT, PT, R2, UR4, RZ ;  /* 0x0000000402097c10 */ /* 0x000fe2000fffe0ff */
[----:B------:R-:W-:Y:S03]  /*0a30*/  BSSY.RECONVERGENT B0, `(.L_x_0) ;  /* 0x000000c000007945 */ /* 0x000fe60003800200 */
[----:B------:R-:W-:-:S04]  /*0a40*/  ISETP.GE.AND P0, PT, R9, UR6, PT ;  /* 0x0000000609007c0c */ /* 0x000fc8000bf06270 */
[----:B------:R-:W-:-:S13]  /*0a50*/  ISETP.LT.OR P0, PT, R9, RZ, P0 ;  /* 0x000000ff0900720c */ /* 0x000fda0000701670 */
[----:B------:R-:W-:Y:S05]  /*0a60*/  @P0 BRA `(.L_x_5) ;  /* 0x0000000000200947 */ /* 0x000fea0003800000 */
[----:B------:R-:W0:Y:S01]  /*0a70*/  LDC.64 R4, c[0x0][0x380] ;  /* 0x0000e000ff047b82 */ /* 0x000e220000000a00 */
[----:B------:R-:W-:-:S07]  /*0a80*/  IADD3 R3, PT, PT, R3, UR4, RZ ;  /* 0x0000000403037c10 */ /* 0x000fce000fffe0ff */
[----:B------:R-:W1:Y:S01]  /*0a90*/  LDC.64 R6, c[0x0][0x390] ;  /* 0x0000e400ff067b82 */ /* 0x000e620000000a00 */
[----:B0-----:R-:W-:-:S06]  /*0aa0*/  IMAD.WIDE.U32 R4, R9, 0x4, R4 ;  /* 0x0000000409047825 */ /* 0x001fcc00078e0004 */
[----:B------:R-:W2:Y:S01]  /*0ab0*/  LDG.E R5, desc[UR8][R4.64] ;  /* 0x0000000804057981 */ /* 0x000ea2000c1e1900 */
[----:B-1----:R-:W-:-:S06]  /*0ac0*/  IMAD.WIDE R6, R3, 0x4, R6 ;  /* 0x0000000403067825 */ /* 0x002fcc00078e0206 */
[----:B------:R-:W2:Y:S02]  /*0ad0*/  LDG.E R6, desc[UR8][R6.64] ;  /* 0x0000000806067981 */ /* 0x000ea4000c1e1900 */
[----:B--2---:R-:W-:-:S07]  /*0ae0*/  FFMA R0, R5, R6, R0 ;  /* 0x0000000605007223 */ /* 0x004fce0000000000 */
.L_x_5:
[----:B------:R-:W-:Y:S05]  /*0af0*/  BSYNC.RECONVERGENT B0 ;  /* 0x0000000000007941 */ /* 0x000fea0003800200 */
.L_x_0:
[----:B------:R-:W0:Y:S02]  /*0b00*/  LDC.64 R4, c[0x0][0x388] ;  /* 0x0000e200ff047b82 */ /* 0x000e240000000a00 */
[----:B0-----:R-:W-:-:S05]  /*0b10*/  IMAD.WIDE R2, R2, 0x4, R4 ;  /* 0x0000000402027825 */ /* 0x001fca00078e0204 */
[----:B------:R-:W-:Y:S01]  /*0b20*/  STG.E desc[UR8][R2.64], R0 ;  /* 0x0000000002007986 */ /* 0x000fe2000c101908 */
[----:B------:R-:W-:Y:S05]  /*0b30*/  EXIT ;  /* 0x000000000000794d */ /* 0x000fea0003800000 */
.L_x_6:
[----:B------:R-:W-:-:S00]  /*0b40*/  BRA `(.L_x_6) ;  /* 0xfffffffc00fc7947 */ /* 0x000fc0000383ffff */
[----:B------:R-:W-:-:S00]  /*0b50*/  NOP ;  /* 0x0000000000007918 */ /* 0x000fc00000000000 */
        /* <DEDUP_REMOVED lines=10> */
.L_x_7:


//--------------------- .nv.shared.reserved.0     --------------------------
	.section	.nv.shared.reserved.0,"aw",@nobits
	.weak		__nv_reservedSMEM_offset_0_alias
	.size		__nv_reservedSMEM_offset_0_alias, 0, 64
	.other		__nv_reservedSMEM_offset_0_alias,@"STO_CUDA_RESERVED_SHARED STV_DEFAULT"
__nv_reservedSMEM_offset_0_alias:
	.zero		0
	.zero		64


//--------------------- .nv.constant0._Z23gaussianSmoothingKernelPKfPfS0_ii --------------------------
	.section	.nv.constant0._Z23gaussianSmoothingKernelPKfPfS0_ii,"a",@progbits
	.sectionflags	@""
	.align	4
.nv.constant0._Z23gaussianSmoothingKernelPKfPfS0_ii:
	.zero		928


//--------------------- SYMBOLS --------------------------

	.type		.nv.reservedSmem.offset0,@object
	.size		.nv.reservedSmem.offset0,0x4
